//
// Generated by NVIDIA NVVM Compiler
//
// Compiler Build ID: CL-36424714
// Cuda compilation tools, release 13.0, V13.0.88
// Based on NVVM 20.0.0
//

.version 9.0
.target sm_100
.address_size 64

	// .globl	_Z8myKernelPiS_
.extern .shared .align 16 .b8 sharedArray[];

.visible .entry _Z8myKernelPiS_(
	.param .u64 .ptr .align 1 _Z8myKernelPiS__param_0,
	.param .u64 .ptr .align 1 _Z8myKernelPiS__param_1
)
{
	.reg .pred 	%p<2>;
	.reg .b32 	%r<16>;
	.reg .b64 	%rd<9>;

	ld.param.u64 	%rd2, [_Z8myKernelPiS__param_0];
	ld.param.u64 	%rd3, [_Z8myKernelPiS__param_1];
	cvta.to.global.u64 	%rd1, %rd2;
	cvta.to.global.u64 	%rd4, %rd3;
	mov.u32 	%r3, %ctaid.x;
	mov.u32 	%r4, %ntid.x;
	mov.u32 	%r5, %ntid.y;
	mov.u32 	%r6, %tid.y;
	mov.u32 	%r7, %tid.x;
	mad.lo.s32 	%r8, %r3, %r5, %r6;
	mad.lo.s32 	%r1, %r8, %r4, %r7;
	mul.wide.s32 	%rd5, %r1, 4;
	add.s64 	%rd6, %rd4, %rd5;
	ld.global.u32 	%r9, [%rd6];
	shl.b32 	%r10, %r1, 2;
	mov.u32 	%r11, sharedArray;
	add.s32 	%r2, %r11, %r10;
	st.shared.u32 	[%r2], %r9;
	bar.sync 	0;
	setp.ne.s32 	%p1, %r1, 63;
	@%p1 bra 	$L__BB0_2;
	ld.shared.u32 	%r15, [sharedArray+252];
	st.global.u32 	[%rd1+252], %r15;
	bra.uni 	$L__BB0_3;
$L__BB0_2:
	ld.shared.u32 	%r12, [%r2];
	ld.shared.u32 	%r13, [%r2+4];
	mul.lo.s32 	%r14, %r13, %r12;
	add.s64 	%rd8, %rd1, %rd5;
	st.global.u32 	[%rd8], %r14;
$L__BB0_3:
	ret;

}


// ===== COMPILED SASS (sm_100) =====

	.target	sm_100

	.elftype	@"ET_EXEC"


//--------------------- .note.nv.tkinfo           --------------------------
	.section	.note.nv.tkinfo,"",@"SHT_NOTE"
	.sectionflags	@"SHF_NOTE_NV_TKINFO"
	.tkinfo
        /*0018*/ 	.word	0x00000002
        /*0030*/ 	.string	""
        /*0030*/ 	.string	"ptxas"
        /*0030*/ 	.string	"Cuda compilation tools, release 13.0, V13.0.88"
        /*0030*/ 	.string	"Build cuda_13.0.r13.0/compiler.36424714_0"
        /*0030*/ 	.string	"-arch sm_100 -m 64 "



//--------------------- .note.nv.cuinfo           --------------------------
	.section	.note.nv.cuinfo,"",@"SHT_NOTE"
	.sectionflags	@"SHF_NOTE_NV_CUINFO"
        /*0018*/ 	.short	0x0002
        /*001a*/ 	.short	0x0064
        /*001c*/ 	.short	0x0082
	.zero		2


//--------------------- .nv.info                  --------------------------
	.section	.nv.info,"",@"SHT_CUDA_INFO"
	.align	4


	//----- nvinfo : EIATTR_REGCOUNT
	.align		4
        /*0000*/ 	.byte	0x04, 0x2f
        /*0002*/ 	.short	(.L_1 - .L_0)
	.align		4
.L_0:
        /*0004*/ 	.word	index@(_Z8myKernelPiS_)
        /*0008*/ 	.word	0x0000000e


	//----- nvinfo : EIATTR_FRAME_SIZE
	.align		4
.L_1:
        /*000c*/ 	.byte	0x04, 0x11
        /*000e*/ 	.short	(.L_3 - .L_2)
	.align		4
.L_2:
        /*0010*/ 	.word	index@(_Z8myKernelPiS_)
        /*0014*/ 	.word	0x00000000


	//----- nvinfo : EIATTR_MIN_STACK_SIZE
	.align		4
.L_3:
        /*0018*/ 	.byte	0x04, 0x12
        /*001a*/ 	.short	(.L_5 - .L_4)
	.align		4
.L_4:
        /*001c*/ 	.word	index@(_Z8myKernelPiS_)
        /*0020*/ 	.word	0x00000000
.L_5:


//--------------------- .nv.compat                --------------------------
	.section	.nv.compat,"",@"SHT_CUDA_COMPAT_INFO"
	.align	4
        /*0000*/ 	.byte	0x02, 0x09, 0x00, 0x00, 0x02, 0x02, 0x01, 0x00, 0x02, 0x05, 0x05, 0x00, 0x03, 0x07, 0x01, 0x01
        /*0010*/ 	.byte	0x02, 0x03, 0x00, 0x00, 0x02, 0x06, 0x01, 0x00, 0x04, 0x0b, 0x08, 0x00, 0x09, 0x00, 0x00, 0x00
        /*0020*/ 	.byte	0x00, 0x00, 0x00, 0x00


//--------------------- .nv.info._Z8myKernelPiS_  --------------------------
	.section	.nv.info._Z8myKernelPiS_,"",@"SHT_CUDA_INFO"
	.sectionflags	@""
	.align	4


	//----- nvinfo : EIATTR_CUDA_API_VERSION
	.align		4
        /*0000*/ 	.byte	0x04, 0x37
        /*0002*/ 	.short	(.L_7 - .L_6)
.L_6:
        /*0004*/ 	.word	0x00000082


	//----- nvinfo : EIATTR_KPARAM_INFO
	.align		4
.L_7:
        /*0008*/ 	.byte	0x04, 0x17
        /*000a*/ 	.short	(.L_9 - .L_8)
.L_8:
        /*000c*/ 	.word	0x00000000
        /*0010*/ 	.short	0x0001
        /*0012*/ 	.short	0x0008
        /*0014*/ 	.byte	0x00, 0xf5, 0x21, 0x00


	//----- nvinfo : EIATTR_KPARAM_INFO
	.align		4
.L_9:
        /*0018*/ 	.byte	0x04, 0x17
        /*001a*/ 	.short	(.L_11 - .L_10)
.L_10:
        /*001c*/ 	.word	0x00000000
        /*0020*/ 	.short	0x0000
        /*0022*/ 	.short	0x0000
        /*0024*/ 	.byte	0x00, 0xf5, 0x21, 0x00


	//----- nvinfo : EIATTR_SPARSE_MMA_MASK
	.align		4
.L_11:
        /*0028*/ 	.byte	0x03, 0x50
        /*002a*/ 	.short	0x0000


	//----- nvinfo : EIATTR_MAXREG_COUNT
	.align		4
        /*002c*/ 	.byte	0x03, 0x1b
        /*002e*/ 	.short	0x00ff


	//----- nvinfo : EIATTR_NUM_BARRIERS
	.align		4
        /*0030*/ 	.byte	0x02, 0x4c
        /*0032*/ 	.byte	0x01
	.zero		1


	//----- nvinfo : EIATTR_MERCURY_ISA_VERSION
	.align		4
        /*0034*/ 	.byte	0x03, 0x5f
        /*0036*/ 	.short	0x0101


	//----- nvinfo : EIATTR_VRC_CTA_INIT_COUNT
	.align		4
        /*0038*/ 	.byte	0x02, 0x4a
	.zero		1
	.zero		1


	//----- nvinfo : EIATTR_EXIT_INSTR_OFFSETS
	.align		4
        /*003c*/ 	.byte	0x04, 0x1c
        /*003e*/ 	.short	(.L_13 - .L_12)


	//   ....[0]....
.L_12:
        /*0040*/ 	.word	0x00000160


	//   ....[1]....
        /*0044*/ 	.word	0x000001d0


	//----- nvinfo : EIATTR_CBANK_PARAM_SIZE
	.align		4
.L_13:
        /*0048*/ 	.byte	0x03, 0x19
        /*004a*/ 	.short	0x0010


	//----- nvinfo : EIATTR_PARAM_CBANK
	.align		4
        /*004c*/ 	.byte	0x04, 0x0a
        /*004e*/ 	.short	(.L_15 - .L_14)
	.align		4
.L_14:
        /*0050*/ 	.word	index@(.nv.constant0._Z8myKernelPiS_)
        /*0054*/ 	.short	0x0380
        /*0056*/ 	.short	0x0010


	//----- nvinfo : EIATTR_SW_WAR
	.align		4
.L_15:
        /*0058*/ 	.byte	0x04, 0x36
        /*005a*/ 	.short	(.L_17 - .L_16)
.L_16:
        /*005c*/ 	.word	0x00000008
.L_17:


//--------------------- .nv.callgraph             --------------------------
	.section	.nv.callgraph,"",@"SHT_CUDA_CALLGRAPH"
	.align	4
	.sectionentsize	8
	.align		4
        /*0000*/ 	.word	0x00000000
	.align		4
        /*0004*/ 	.word	0xffffffff
	.align		4
        /*0008*/ 	.word	0x00000000
	.align		4
        /*000c*/ 	.word	0xfffffffe
	.align		4
        /*0010*/ 	.word	0x00000000
	.align		4
        /*0014*/ 	.word	0xfffffffd
	.align		4
        /*0018*/ 	.word	0x00000000
	.align		4
        /*001c*/ 	.word	0xfffffffc


//--------------------- .text._Z8myKernelPiS_     --------------------------
	.section	.text._Z8myKernelPiS_,"ax",@progbits
	.align	128
        .global         _Z8myKernelPiS_
        .type           _Z8myKernelPiS_,@function
        .size           _Z8myKernelPiS_,(.L_x_1 - _Z8myKernelPiS_)
        .other          _Z8myKernelPiS_,@"STO_CUDA_ENTRY STV_DEFAULT"
_Z8myKernelPiS_:
.text._Z8myKernelPiS_:
[----:B------:R-:W-:Y:S01]  /*0000*/  LDC R1, c[0x0][0x37c] ;  /* 0x0000df00ff017b82 */ /* 0x000fe20000000800 */
[----:B------:R-:W0:Y:S01]  /*0010*/  S2R R5, SR_TID.Y ;  /* 0x0000000000057919 */ /* 0x000e220000002200 */
[----:B------:R-:W1:Y:S06]  /*0020*/  LDCU UR5, c[0x0][0x360] ;  /* 0x00006c00ff0577ac */ /* 0x000e6c0008000800 */
[----:B------:R-:W0:Y:S01]  /*0030*/  S2UR UR4, SR_CTAID.X ;  /* 0x00000000000479c3 */ /* 0x000e220000002500 */
[----:B------:R-:W1:Y:S01]  /*0040*/  S2R R7, SR_TID.X ;  /* 0x0000000000077919 */ /* 0x000e620000002100 */
[----:B------:R-:W2:Y:S06]  /*0050*/  LDCU.64 UR6, c[0x0][0x358] ;  /* 0x00006b00ff0677ac */ /* 0x000eac0008000a00 */
[----:B------:R-:W0:Y:S08]  /*0060*/  LDC R0, c[0x0][0x364] ;  /* 0x0000d900ff007b82 */ /* 0x000e300000000800 */
[----:B------:R-:W3:Y:S01]  /*0070*/  LDC.64 R2, c[0x0][0x388] ;  /* 0x0000e200ff027b82 */ /* 0x000ee20000000a00 */
[----:B0-----:R-:W-:-:S04]  /*0080*/  IMAD R0, R0, UR4, R5 ;  /* 0x0000000400007c24 */ /* 0x001fc8000f8e0205 */
[----:B-1----:R-:W-:-:S04]  /*0090*/  IMAD R7, R0, UR5, R7 ;  /* 0x0000000500077c24 */ /* 0x002fc8000f8e0207 */
[----:B---3--:R-:W-:-:S06]  /*00a0*/  IMAD.WIDE R2, R7, 0x4, R2 ;  /* 0x0000000407027825 */ /* 0x008fcc00078e0202 */
[----:B--2---:R-:W2:Y:S01]  /*00b0*/  LDG.E R2, desc[UR6][R2.64] ;  /* 0x0000000602027981 */ /* 0x004ea2000c1e1900 */
[----:B------:R-:W0:Y:S01]  /*00c0*/  S2UR UR5, SR_CgaCtaId ;  /* 0x00000000000579c3 */ /* 0x000e220000008800 */
[----:B------:R-:W-:Y:S01]  /*00d0*/  UMOV UR4, 0x400 ;  /* 0x0000040000047882 */ /* 0x000fe20000000000 */
[----:B------:R-:W-:-:S13]  /*00e0*/  ISETP.NE.AND P0, PT, R7, 0x3f, PT ;  /* 0x0000003f0700780c */ /* 0x000fda0003f05270 */
[----:B------:R-:W1:Y:S01]  /*00f0*/  @!P0 LDC.64 R4, c[0x0][0x380] ;  /* 0x0000e000ff048b82 */ /* 0x000e620000000a00 */
[----:B0-----:R-:W-:-:S06]  /*0100*/  ULEA UR4, UR5, UR4, 0x18 ;  /* 0x0000000405047291 */ /* 0x001fcc000f8ec0ff */
[----:B------:R-:W-:-:S05]  /*0110*/  LEA R9, R7, UR4, 0x2 ;  /* 0x0000000407097c11 */ /* 0x000fca000f8e10ff */
[----:B--2---:R-:W-:Y:S01]  /*0120*/  STS [R9], R2 ;  /* 0x0000000209007388 */ /* 0x004fe20000000800 */
[----:B------:R-:W-:Y:S06]  /*0130*/  BAR.SYNC.DEFER_BLOCKING 0x0 ;  /* 0x0000000000007b1d */ /* 0x000fec0000010000 */
[----:B------:R-:W1:Y:S04]  /*0140*/  @!P0 LDS R11, [UR4+0xfc] ;  /* 0x0000fc04ff0b8984 */ /* 0x000e680008000800 */
[----:B-1----:R0:W-:Y:S01]  /*0150*/  @!P0 STG.E desc[UR6][R4.64+0xfc], R11 ;  /* 0x0000fc0b04008986 */ /* 0x0021e2000c101906 */
[----:B------:R-:W-:Y:S05]  /*0160*/  @!P0 EXIT ;  /* 0x000000000000894d */ /* 0x000fea0003800000 */
[----:B------:R-:W-:Y:S01]  /*0170*/  LDS R0, [R9] ;  /* 0x0000000009007984 */ /* 0x000fe20000000800 */
[----:B------:R-:W1:Y:S03]  /*0180*/  LDC.64 R2, c[0x0][0x380] ;  /* 0x0000e000ff027b82 */ /* 0x000e660000000a00 */
[----:B0-----:R-:W0:Y:S01]  /*0190*/  LDS R5, [R9+0x4] ;  /* 0x0000040009057984 */ /* 0x001e220000000800 */
[----:B-1----:R-:W-:-:S04]  /*01a0*/  IMAD.WIDE R2, R7, 0x4, R2 ;  /* 0x0000000407027825 */ /* 0x002fc800078e0202 */
[----:B0-----:R-:W-:-:S05]  /*01b0*/  IMAD R5, R0, R5, RZ ;  /* 0x0000000500057224 */ /* 0x001fca00078e02ff */
[----:B------:R-:W-:Y:S01]  /*01c0*/  STG.E desc[UR6][R2.64], R5 ;  /* 0x0000000502007986 */ /* 0x000fe2000c101906 */
[----:B------:R-:W-:Y:S05]  /*01d0*/  EXIT ;  /* 0x000000000000794d */ /* 0x000fea0003800000 */
.L_x_0:
[----:B------:R-:W-:-:S00]  /*01e0*/  BRA `(.L_x_0) ;  /* 0xfffffffc00fc7947 */ /* 0x000fc0000383ffff */
[----:B------:R-:W-:-:S00]  /*01f0*/  NOP ;  /* 0x0000000000007918 */ /* 0x000fc00000000000 */
        /* <DEDUP_REMOVED lines=8> */
.L_x_1:


//--------------------- .nv.shared._Z8myKernelPiS_ --------------------------
	.section	.nv.shared._Z8myKernelPiS_,"aw",@nobits
	.sectionflags	@""
	.align	16
	.zero		1024


//--------------------- .nv.shared.reserved.0     --------------------------
	.section	.nv.shared.reserved.0,"aw",@nobits
	.weak		__nv_reservedSMEM_offset_0_alias
	.size		__nv_reservedSMEM_offset_0_alias, 0, 64
	.other		__nv_reservedSMEM_offset_0_alias,@"STO_CUDA_RESERVED_SHARED STV_DEFAULT"
__nv_reservedSMEM_offset_0_alias:
	.zero		0
	.zero		64


//--------------------- .nv.constant0._Z8myKernelPiS_ --------------------------
	.section	.nv.constant0._Z8myKernelPiS_,"a",@progbits
	.sectionflags	@""
	.align	4
.nv.constant0._Z8myKernelPiS_:
	.zero		912


//--------------------- SYMBOLS --------------------------

	.type		.nv.reservedSmem.offset0,@object
	.size		.nv.reservedSmem.offset0,0x4
	.type		.nv.reservedSmem.cap,@object
	.size		.nv.reservedSmem.cap,0x4
